//
// Generated by NVIDIA NVVM Compiler
//
// Compiler Build ID: CL-36424714
// Cuda compilation tools, release 13.0, V13.0.88
// Based on NVVM 20.0.0
//

.version 9.0
.target sm_100
.address_size 64

	// .globl	_Z7stanSumiPii
.extern .func __assertfail
(
	.param .b64 __assertfail_param_0,
	.param .b64 __assertfail_param_1,
	.param .b32 __assertfail_param_2,
	.param .b64 __assertfail_param_3,
	.param .b64 __assertfail_param_4
)
;
.global .align 1 .b8 __unnamed_1[30] = {118, 111, 105, 100, 32, 115, 116, 97, 110, 83, 117, 109, 40, 105, 110, 116, 44, 32, 105, 110, 116, 32, 42, 44, 32, 105, 110, 116, 41};
// _ZZ7stanSumiPiiE3tmp has been demoted
.global .align 1 .b8 $str[35] = {77, 65, 88, 95, 65, 82, 82, 65, 89, 95, 83, 73, 90, 69, 32, 62, 61, 32, 98, 108, 111, 99, 107, 95, 115, 105, 122, 101, 32, 43, 32, 50, 42, 82};
.global .align 1 .b8 $str$1[27] = {47, 116, 109, 112, 47, 115, 97, 115, 115, 95, 99, 117, 95, 116, 104, 103, 106, 95, 121, 57, 111, 47, 107, 46, 99, 117};

.visible .entry _Z7stanSumiPii(
	.param .u32 _Z7stanSumiPii_param_0,
	.param .u64 .ptr .align 1 _Z7stanSumiPii_param_1,
	.param .u32 _Z7stanSumiPii_param_2
)
{
	.reg .pred 	%p<15>;
	.reg .b32 	%r<163>;
	.reg .b64 	%rd<15>;
	// demoted variable
	.shared .align 4 .b8 _ZZ7stanSumiPiiE3tmp[1064];
	ld.param.u32 	%r44, [_Z7stanSumiPii_param_0];
	ld.param.u64 	%rd3, [_Z7stanSumiPii_param_1];
	ld.param.u32 	%r45, [_Z7stanSumiPii_param_2];
	cvta.to.global.u64 	%rd1, %rd3;
	mov.u32 	%r1, %tid.x;
	mov.u32 	%r2, %ntid.x;
	shl.b32 	%r46, %r45, 1;
	add.s32 	%r47, %r46, %r2;
	setp.lt.s32 	%p1, %r47, 267;
	@%p1 bra 	$L__BB0_2;
	mov.u64 	%rd4, $str;
	cvta.global.u64 	%rd5, %rd4;
	mov.u64 	%rd6, $str$1;
	cvta.global.u64 	%rd7, %rd6;
	mov.u64 	%rd8, __unnamed_1;
	cvta.global.u64 	%rd9, %rd8;
	{ // callseq 0, 0
	.param .b64 param0;
	st.param.b64 	[param0], %rd5;
	.param .b64 param1;
	st.param.b64 	[param1], %rd7;
	.param .b32 param2;
	st.param.b32 	[param2], 8;
	.param .b64 param3;
	st.param.b64 	[param3], %rd9;
	.param .b64 param4;
	st.param.b64 	[param4], 1;
	call.uni 
	__assertfail, 
	(
	param0, 
	param1, 
	param2, 
	param3, 
	param4
	);
	} // callseq 0
$L__BB0_2:
	mov.u32 	%r49, %ctaid.x;
	mad.lo.s32 	%r3, %r49, %r2, %r1;
	add.s32 	%r4, %r45, %r1;
	setp.ge.s32 	%p2, %r3, %r44;
	mul.wide.u32 	%rd10, %r3, 4;
	add.s64 	%rd2, %rd1, %rd10;
	mov.b32 	%r145, 0;
	@%p2 bra 	$L__BB0_4;
	ld.global.u32 	%r145, [%rd2];
$L__BB0_4:
	shl.b32 	%r50, %r4, 2;
	mov.u32 	%r51, _ZZ7stanSumiPiiE3tmp;
	add.s32 	%r7, %r51, %r50;
	st.shared.u32 	[%r7], %r145;
	setp.ge.s32 	%p3, %r1, %r45;
	@%p3 bra 	$L__BB0_10;
	setp.lt.u32 	%p4, %r3, %r45;
	mov.b32 	%r146, 0;
	@%p4 bra 	$L__BB0_7;
	sub.s32 	%r53, %r3, %r45;
	mul.wide.u32 	%rd11, %r53, 4;
	add.s64 	%rd12, %rd1, %rd11;
	ld.global.u32 	%r146, [%rd12];
$L__BB0_7:
	shl.b32 	%r55, %r1, 2;
	add.s32 	%r57, %r51, %r55;
	st.shared.u32 	[%r57], %r146;
	add.s32 	%r58, %r3, %r2;
	setp.ge.s32 	%p5, %r58, %r44;
	mov.b32 	%r147, 0;
	@%p5 bra 	$L__BB0_9;
	mul.wide.s32 	%rd13, %r2, 4;
	add.s64 	%rd14, %rd2, %rd13;
	ld.global.u32 	%r147, [%rd14];
$L__BB0_9:
	shl.b32 	%r59, %r2, 2;
	add.s32 	%r60, %r7, %r59;
	st.shared.u32 	[%r60], %r147;
$L__BB0_10:
	bar.sync 	0;
	setp.lt.s32 	%p6, %r45, 1;
	@%p6 bra 	$L__BB0_24;
	ld.global.u32 	%r162, [%rd2];
	and.b32  	%r13, %r45, 7;
	setp.lt.u32 	%p7, %r45, 8;
	mov.b32 	%r158, 1;
	@%p7 bra 	$L__BB0_15;
	and.b32  	%r64, %r45, 2147483640;
	neg.s32 	%r151, %r64;
	add.s32 	%r67, %r50, %r51;
	add.s32 	%r150, %r67, -16;
	add.s32 	%r148, %r67, 16;
	mov.b32 	%r149, 0;
$L__BB0_13:
	.pragma "nounroll";
	ld.shared.u32 	%r68, [%r148+-12];
	ld.shared.u32 	%r69, [%r150+12];
	add.s32 	%r70, %r69, %r68;
	add.s32 	%r71, %r70, %r162;
	ld.shared.u32 	%r72, [%r148+-8];
	ld.shared.u32 	%r73, [%r150+8];
	add.s32 	%r74, %r73, %r72;
	add.s32 	%r75, %r74, %r71;
	ld.shared.u32 	%r76, [%r148+-4];
	ld.shared.u32 	%r77, [%r150+4];
	add.s32 	%r78, %r77, %r76;
	add.s32 	%r79, %r78, %r75;
	ld.shared.u32 	%r80, [%r148];
	ld.shared.u32 	%r81, [%r150];
	add.s32 	%r82, %r81, %r80;
	add.s32 	%r83, %r82, %r79;
	ld.shared.u32 	%r84, [%r148+4];
	ld.shared.u32 	%r85, [%r150+-4];
	add.s32 	%r86, %r85, %r84;
	add.s32 	%r87, %r86, %r83;
	ld.shared.u32 	%r88, [%r148+8];
	ld.shared.u32 	%r89, [%r150+-8];
	add.s32 	%r90, %r89, %r88;
	add.s32 	%r91, %r90, %r87;
	ld.shared.u32 	%r92, [%r148+12];
	ld.shared.u32 	%r93, [%r150+-12];
	add.s32 	%r94, %r93, %r92;
	add.s32 	%r95, %r94, %r91;
	ld.shared.u32 	%r96, [%r148+16];
	ld.shared.u32 	%r97, [%r150+-16];
	add.s32 	%r98, %r97, %r96;
	add.s32 	%r162, %r98, %r95;
	add.s32 	%r151, %r151, 8;
	add.s32 	%r150, %r150, -32;
	add.s32 	%r149, %r149, 8;
	add.s32 	%r148, %r148, 32;
	setp.ne.s32 	%p8, %r151, 0;
	@%p8 bra 	$L__BB0_13;
	add.s32 	%r158, %r149, 1;
$L__BB0_15:
	setp.eq.s32 	%p9, %r13, 0;
	@%p9 bra 	$L__BB0_23;
	and.b32  	%r31, %r45, 3;
	setp.lt.u32 	%p10, %r13, 4;
	@%p10 bra 	$L__BB0_18;
	shl.b32 	%r100, %r158, 2;
	add.s32 	%r101, %r7, %r100;
	ld.shared.u32 	%r102, [%r101];
	sub.s32 	%r103, %r4, %r158;
	shl.b32 	%r104, %r103, 2;
	add.s32 	%r106, %r51, %r104;
	ld.shared.u32 	%r107, [%r106];
	add.s32 	%r108, %r107, %r102;
	add.s32 	%r109, %r108, %r162;
	ld.shared.u32 	%r110, [%r101+4];
	ld.shared.u32 	%r111, [%r106+-4];
	add.s32 	%r112, %r111, %r110;
	add.s32 	%r113, %r112, %r109;
	ld.shared.u32 	%r114, [%r101+8];
	ld.shared.u32 	%r115, [%r106+-8];
	add.s32 	%r116, %r115, %r114;
	add.s32 	%r117, %r116, %r113;
	ld.shared.u32 	%r118, [%r101+12];
	ld.shared.u32 	%r119, [%r106+-12];
	add.s32 	%r120, %r119, %r118;
	add.s32 	%r162, %r120, %r117;
	add.s32 	%r158, %r158, 4;
$L__BB0_18:
	setp.eq.s32 	%p11, %r31, 0;
	@%p11 bra 	$L__BB0_23;
	setp.eq.s32 	%p12, %r31, 1;
	@%p12 bra 	$L__BB0_21;
	shl.b32 	%r122, %r158, 2;
	add.s32 	%r123, %r7, %r122;
	ld.shared.u32 	%r124, [%r123];
	sub.s32 	%r125, %r4, %r158;
	shl.b32 	%r126, %r125, 2;
	add.s32 	%r128, %r51, %r126;
	ld.shared.u32 	%r129, [%r128];
	add.s32 	%r130, %r129, %r124;
	add.s32 	%r131, %r130, %r162;
	ld.shared.u32 	%r132, [%r123+4];
	ld.shared.u32 	%r133, [%r128+-4];
	add.s32 	%r134, %r133, %r132;
	add.s32 	%r162, %r134, %r131;
	add.s32 	%r158, %r158, 2;
$L__BB0_21:
	and.b32  	%r135, %r45, 1;
	setp.eq.b32 	%p13, %r135, 1;
	not.pred 	%p14, %p13;
	@%p14 bra 	$L__BB0_23;
	shl.b32 	%r136, %r158, 2;
	add.s32 	%r137, %r7, %r136;
	ld.shared.u32 	%r138, [%r137];
	sub.s32 	%r139, %r4, %r158;
	shl.b32 	%r140, %r139, 2;
	add.s32 	%r142, %r51, %r140;
	ld.shared.u32 	%r143, [%r142];
	add.s32 	%r144, %r143, %r138;
	add.s32 	%r162, %r144, %r162;
$L__BB0_23:
	st.global.u32 	[%rd2], %r162;
$L__BB0_24:
	ret;

}


// ===== COMPILED SASS (sm_100) =====

	.target	sm_100

	.elftype	@"ET_EXEC"


//--------------------- .note.nv.tkinfo           --------------------------
	.section	.note.nv.tkinfo,"",@"SHT_NOTE"
	.sectionflags	@"SHF_NOTE_NV_TKINFO"
	.tkinfo
        /*0018*/ 	.word	0x00000002
        /*0030*/ 	.string	""
        /*0030*/ 	.string	"ptxas"
        /*0030*/ 	.string	"Cuda compilation tools, release 13.0, V13.0.88"
        /*0030*/ 	.string	"Build cuda_13.0.r13.0/compiler.36424714_0"
        /*0030*/ 	.string	"-arch sm_100 -m 64 "



//--------------------- .note.nv.cuinfo           --------------------------
	.section	.note.nv.cuinfo,"",@"SHT_NOTE"
	.sectionflags	@"SHF_NOTE_NV_CUINFO"
        /*0018*/ 	.short	0x0002
        /*001a*/ 	.short	0x0064
        /*001c*/ 	.short	0x0082
	.zero		2


//--------------------- .nv.info                  --------------------------
	.section	.nv.info,"",@"SHT_CUDA_INFO"
	.align	4


	//----- nvinfo : EIATTR_REGCOUNT
	.align		4
        /*0000*/ 	.byte	0x04, 0x2f
        /*0002*/ 	.short	(.L_4 - .L_3)
	.align		4
.L_3:
        /*0004*/ 	.word	index@(_Z7stanSumiPii)
        /*0008*/ 	.word	0x0000001d


	//----- nvinfo : EIATTR_FRAME_SIZE
	.align		4
.L_4:
        /*000c*/ 	.byte	0x04, 0x11
        /*000e*/ 	.short	(.L_6 - .L_5)
	.align		4
.L_5:
        /*0010*/ 	.word	index@(_Z7stanSumiPii)
        /*0014*/ 	.word	0x00000000


	//----- nvinfo : EIATTR_MIN_STACK_SIZE
	.align		4
.L_6:
        /*0018*/ 	.byte	0x04, 0x12
        /*001a*/ 	.short	(.L_8 - .L_7)
	.align		4
.L_7:
        /*001c*/ 	.word	index@(_Z7stanSumiPii)
        /*0020*/ 	.word	0x00000000
.L_8:


//--------------------- .nv.compat                --------------------------
	.section	.nv.compat,"",@"SHT_CUDA_COMPAT_INFO"
	.align	4
        /*0000*/ 	.byte	0x02, 0x09, 0x00, 0x00, 0x02, 0x02, 0x01, 0x00, 0x02, 0x05, 0x05, 0x00, 0x03, 0x07, 0x01, 0x01
        /*0010*/ 	.byte	0x02, 0x03, 0x00, 0x00, 0x02, 0x06, 0x01, 0x00, 0x04, 0x0b, 0x08, 0x00, 0x09, 0x00, 0x00, 0x00
        /*0020*/ 	.byte	0x00, 0x00, 0x00, 0x00


//--------------------- .nv.info._Z7stanSumiPii   --------------------------
	.section	.nv.info._Z7stanSumiPii,"",@"SHT_CUDA_INFO"
	.sectionflags	@""
	.align	4


	//----- nvinfo : EIATTR_CUDA_API_VERSION
	.align		4
        /*0000*/ 	.byte	0x04, 0x37
        /*0002*/ 	.short	(.L_10 - .L_9)
.L_9:
        /*0004*/ 	.word	0x00000082


	//----- nvinfo : EIATTR_KPARAM_INFO
	.align		4
.L_10:
        /*0008*/ 	.byte	0x04, 0x17
        /*000a*/ 	.short	(.L_12 - .L_11)
.L_11:
        /*000c*/ 	.word	0x00000000
        /*0010*/ 	.short	0x0002
        /*0012*/ 	.short	0x0010
        /*0014*/ 	.byte	0x00, 0xf0, 0x11, 0x00


	//----- nvinfo : EIATTR_KPARAM_INFO
	.align		4
.L_12:
        /*0018*/ 	.byte	0x04, 0x17
        /*001a*/ 	.short	(.L_14 - .L_13)
.L_13:
        /*001c*/ 	.word	0x00000000
        /*0020*/ 	.short	0x0001
        /*0022*/ 	.short	0x0008
        /*0024*/ 	.byte	0x00, 0xf5, 0x21, 0x00


	//----- nvinfo : EIATTR_KPARAM_INFO
	.align		4
.L_14:
        /*0028*/ 	.byte	0x04, 0x17
        /*002a*/ 	.short	(.L_16 - .L_15)
.L_15:
        /*002c*/ 	.word	0x00000000
        /*0030*/ 	.short	0x0000
        /*0032*/ 	.short	0x0000
        /*0034*/ 	.byte	0x00, 0xf0, 0x11, 0x00


	//----- nvinfo : EIATTR_SPARSE_MMA_MASK
	.align		4
.L_16:
        /*0038*/ 	.byte	0x03, 0x50
        /*003a*/ 	.short	0x0000


	//----- nvinfo : EIATTR_MAXREG_COUNT
	.align		4
        /*003c*/ 	.byte	0x03, 0x1b
        /*003e*/ 	.short	0x00ff


	//----- nvinfo : EIATTR_NUM_BARRIERS
	.align		4
        /*0040*/ 	.byte	0x02, 0x4c
        /*0042*/ 	.byte	0x01
	.zero		1


	//----- nvinfo : EIATTR_EXTERNS
	.align		4
        /*0044*/ 	.byte	0x04, 0x0f
        /*0046*/ 	.short	(.L_18 - .L_17)


	//   ....[0]....
	.align		4
.L_17:
        /*0048*/ 	.word	index@(__assertfail)


	//----- nvinfo : EIATTR_MERCURY_ISA_VERSION
	.align		4
.L_18:
        /*004c*/ 	.byte	0x03, 0x5f
        /*004e*/ 	.short	0x0101


	//----- nvinfo : EIATTR_VRC_CTA_INIT_COUNT
	.align		4
        /*0050*/ 	.byte	0x02, 0x4a
	.zero		1
	.zero		1


	//----- nvinfo : EIATTR_SYSCALL_OFFSETS
	.align		4
        /*0054*/ 	.byte	0x04, 0x46
        /*0056*/ 	.short	(.L_20 - .L_19)


	//   ....[0]....
.L_19:
        /*0058*/ 	.word	0x00000160


	//----- nvinfo : EIATTR_EXIT_INSTR_OFFSETS
	.align		4
.L_20:
        /*005c*/ 	.byte	0x04, 0x1c
        /*005e*/ 	.short	(.L_22 - .L_21)


	//   ....[0]....
.L_21:
        /*0060*/ 	.word	0x00000400


	//   ....[1]....
        /*0064*/ 	.word	0x000009a0


	//----- nvinfo : EIATTR_CRS_STACK_SIZE
	.align		4
.L_22:
        /*0068*/ 	.byte	0x04, 0x1e
        /*006a*/ 	.short	(.L_24 - .L_23)
.L_23:
        /*006c*/ 	.word	0x00000000


	//----- nvinfo : EIATTR_CBANK_PARAM_SIZE
	.align		4
.L_24:
        /*0070*/ 	.byte	0x03, 0x19
        /*0072*/ 	.short	0x0014


	//----- nvinfo : EIATTR_PARAM_CBANK
	.align		4
        /*0074*/ 	.byte	0x04, 0x0a
        /*0076*/ 	.short	(.L_26 - .L_25)
	.align		4
.L_25:
        /*0078*/ 	.word	index@(.nv.constant0._Z7stanSumiPii)
        /*007c*/ 	.short	0x0380
        /*007e*/ 	.short	0x0014


	//----- nvinfo : EIATTR_SW_WAR
	.align		4
.L_26:
        /*0080*/ 	.byte	0x04, 0x36
        /*0082*/ 	.short	(.L_28 - .L_27)
.L_27:
        /*0084*/ 	.word	0x00000008
.L_28:


//--------------------- .nv.callgraph             --------------------------
	.section	.nv.callgraph,"",@"SHT_CUDA_CALLGRAPH"
	.align	4
	.sectionentsize	8
	.align		4
        /*0000*/ 	.word	0x00000000
	.align		4
        /*0004*/ 	.word	0xffffffff
	.align		4
        /*0008*/ 	.word	index@(_Z7stanSumiPii)
	.align		4
        /*000c*/ 	.word	index@(__assertfail)
	.align		4
        /*0010*/ 	.word	0x00000000
	.align		4
        /*0014*/ 	.word	0xfffffffe
	.align		4
        /*0018*/ 	.word	0x00000000
	.align		4
        /*001c*/ 	.word	0xfffffffd
	.align		4
        /*0020*/ 	.word	0x00000000
	.align		4
        /*0024*/ 	.word	0xfffffffc


//--------------------- .nv.constant4             --------------------------
	.section	.nv.constant4,"a",@progbits
	.align	8
	.align		8
.nv.constant4:
        /*0000*/ 	.dword	__assertfail
	.align		8
        /*0008*/ 	.dword	__unnamed_1
	.align		8
        /*0010*/ 	.dword	$str
	.align		8
        /*0018*/ 	.dword	$str$1


//--------------------- .text._Z7stanSumiPii      --------------------------
	.section	.text._Z7stanSumiPii,"ax",@progbits
	.align	128
        .global         _Z7stanSumiPii
        .type           _Z7stanSumiPii,@function
        .size           _Z7stanSumiPii,(.L_x_8 - _Z7stanSumiPii)
        .other          _Z7stanSumiPii,@"STO_CUDA_ENTRY STV_DEFAULT"
_Z7stanSumiPii:
.text._Z7stanSumiPii:
[----:B------:R-:W0:Y:S08]  /*0000*/  LDC R1, c[0x0][0x37c] ;  /* 0x0000df00ff017b82 */ /* 0x000e300000000800 */
[----:B------:R-:W1:Y:S01]  /*0010*/  LDC R17, c[0x0][0x360] ;  /* 0x0000d800ff117b82 */ /* 0x000e620000000800 */
[----:B------:R-:W2:Y:S07]  /*0020*/  S2R R16, SR_TID.X ;  /* 0x0000000000107919 */ /* 0x000eae0000002100 */
[----:B------:R-:W1:Y:S02]  /*0030*/  LDC R0, c[0x0][0x390] ;  /* 0x0000e400ff007b82 */ /* 0x000e640000000800 */
[----:B-1----:R-:W-:-:S05]  /*0040*/  IMAD R0, R0, 0x2, R17 ;  /* 0x0000000200007824 */ /* 0x002fca00078e0211 */
[----:B------:R-:W-:-:S13]  /*0050*/  ISETP.GE.AND P0, PT, R0, 0x10b, PT ;  /* 0x0000010b0000780c */ /* 0x000fda0003f06270 */
[----:B0-2---:R-:W-:Y:S05]  /*0060*/  @!P0 BRA `(.L_x_0) ;  /* 0x0000000000408947 */ /* 0x005fea0003800000 */
[----:B------:R-:W-:Y:S01]  /*0070*/  MOV R2, 0x0 ;  /* 0x0000000000027802 */ /* 0x000fe20000000f00 */
[----:B------:R-:W0:Y:S01]  /*0080*/  LDCU.64 UR4, c[0x4][0x10] ;  /* 0x01000200ff0477ac */ /* 0x000e220008000a00 */
[----:B------:R-:W-:Y:S02]  /*0090*/  IMAD.MOV.U32 R8, RZ, RZ, 0x8 ;  /* 0x00000008ff087424 */ /* 0x000fe400078e00ff */
[----:B------:R-:W-:Y:S01]  /*00a0*/  IMAD.MOV.U32 R12, RZ, RZ, 0x1 ;  /* 0x00000001ff0c7424 */ /* 0x000fe200078e00ff */
[----:B------:R-:W1:Y:S01]  /*00b0*/  LDCU.64 UR6, c[0x4][0x18] ;  /* 0x01000300ff0677ac */ /* 0x000e620008000a00 */
[----:B------:R-:W2:Y:S01]  /*00c0*/  LDC.64 R2, c[0x4][R2] ;  /* 0x0100000002027b82 */ /* 0x000ea20000000a00 */
[----:B------:R-:W-:Y:S01]  /*00d0*/  IMAD.MOV.U32 R13, RZ, RZ, RZ ;  /* 0x000000ffff0d7224 */ /* 0x000fe200078e00ff */
[----:B------:R-:W3:Y:S01]  /*00e0*/  LDCU.64 UR8, c[0x4][0x8] ;  /* 0x01000100ff0877ac */ /* 0x000ee20008000a00 */
[----:B0-----:R-:W-:Y:S02]  /*00f0*/  IMAD.U32 R4, RZ, RZ, UR4 ;  /* 0x00000004ff047e24 */ /* 0x001fe4000f8e00ff */
[----:B------:R-:W-:-:S02]  /*0100*/  IMAD.U32 R5, RZ, RZ, UR5 ;  /* 0x00000005ff057e24 */ /* 0x000fc4000f8e00ff */
[----:B-1----:R-:W-:Y:S02]  /*0110*/  IMAD.U32 R6, RZ, RZ, UR6 ;  /* 0x00000006ff067e24 */ /* 0x002fe4000f8e00ff */
[----:B------:R-:W-:Y:S02]  /*0120*/  IMAD.U32 R7, RZ, RZ, UR7 ;  /* 0x00000007ff077e24 */ /* 0x000fe4000f8e00ff */
[----:B---3--:R-:W-:Y:S02]  /*0130*/  IMAD.U32 R10, RZ, RZ, UR8 ;  /* 0x00000008ff0a7e24 */ /* 0x008fe4000f8e00ff */
[----:B------:R-:W-:-:S07]  /*0140*/  IMAD.U32 R11, RZ, RZ, UR9 ;  /* 0x00000009ff0b7e24 */ /* 0x000fce000f8e00ff */
[----:B------:R-:W-:-:S07]  /*0150*/  LEPC R20, `(.L_x_0) ;  /* 0x000000001014794e */ /* 0x000fce0000000000 */
[----:B--2---:R-:W-:Y:S05]  /*0160*/  CALL.ABS.NOINC R2 ;  /* 0x0000000002007343 */ /* 0x004fea0003c00000 */
.L_x_0:
[----:B------:R-:W0:Y:S01]  /*0170*/  S2UR UR4, SR_CTAID.X ;  /* 0x00000000000479c3 */ /* 0x000e220000002500 */
[----:B------:R-:W-:-:S07]  /*0180*/  IMAD.MOV.U32 R11, RZ, RZ, RZ ;  /* 0x000000ffff0b7224 */ /* 0x000fce00078e00ff */
[----:B------:R-:W1:Y:S08]  /*0190*/  LDC R13, c[0x0][0x380] ;  /* 0x0000e000ff0d7b82 */ /* 0x000e700000000800 */
[----:B------:R-:W2:Y:S01]  /*01a0*/  LDC.64 R14, c[0x0][0x358] ;  /* 0x0000d600ff0e7b82 */ /* 0x000ea20000000a00 */
[----:B0-----:R-:W-:-:S07]  /*01b0*/  IMAD R6, R17, UR4, R16 ;  /* 0x0000000411067c24 */ /* 0x001fce000f8e0210 */
[----:B------:R-:W0:Y:S01]  /*01c0*/  LDC.64 R8, c[0x0][0x388] ;  /* 0x0000e200ff087b82 */ /* 0x000e220000000a00 */
[----:B-1----:R-:W-:Y:S01]  /*01d0*/  ISETP.GE.AND P0, PT, R6, R13, PT ;  /* 0x0000000d0600720c */ /* 0x002fe20003f06270 */
[----:B------:R-:W1:Y:S06]  /*01e0*/  S2R R0, SR_CgaCtaId ;  /* 0x0000000000007919 */ /* 0x000e6c0000008800 */
[----:B------:R-:W3:Y:S06]  /*01f0*/  LDC R5, c[0x0][0x390] ;  /* 0x0000e400ff057b82 */ /* 0x000eec0000000800 */
[----:B--2---:R-:W-:-:S02]  /*0200*/  @!P0 R2UR UR4, R14 ;  /* 0x000000000e0482ca */ /* 0x004fc400000e0000 */
[----:B------:R-:W-:Y:S01]  /*0210*/  @!P0 R2UR UR5, R15 ;  /* 0x000000000f0582ca */ /* 0x000fe200000e0000 */
[----:B0-----:R-:W-:-:S12]  /*0220*/  IMAD.WIDE.U32 R2, R6, 0x4, R8 ;  /* 0x0000000406027825 */ /* 0x001fd800078e0008 */
[----:B------:R-:W2:Y:S01]  /*0230*/  @!P0 LDG.E R11, desc[UR4][R2.64] ;  /* 0x00000004020b8981 */ /* 0x000ea2000c1e1900 */
[----:B------:R-:W-:Y:S02]  /*0240*/  MOV R7, 0x400 ;  /* 0x0000040000077802 */ /* 0x000fe40000000f00 */
[----:B---3--:R-:W-:Y:S02]  /*0250*/  ISETP.GE.AND P1, PT, R16, R5, PT ;  /* 0x000000051000720c */ /* 0x008fe40003f26270 */
[----:B-1----:R-:W-:Y:S01]  /*0260*/  LEA R7, R0, R7, 0x18 ;  /* 0x0000000700077211 */ /* 0x002fe200078ec0ff */
[----:B------:R-:W-:Y:S01]  /*0270*/  IMAD.IADD R0, R16, 0x1, R5 ;  /* 0x0000000110007824 */ /* 0x000fe200078e0205 */
[----:B------:R-:W-:-:S03]  /*0280*/  ISETP.GE.AND P0, PT, R5, 0x1, PT ;  /* 0x000000010500780c */ /* 0x000fc60003f06270 */
[----:B------:R-:W-:-:S05]  /*0290*/  IMAD R4, R0, 0x4, R7 ;  /* 0x0000000400047824 */ /* 0x000fca00078e0207 */
[----:B--2---:R0:W-:Y:S01]  /*02a0*/  STS [R4], R11 ;  /* 0x0000000b04007388 */ /* 0x0041e20000000800 */
[----:B------:R-:W-:Y:S05]  /*02b0*/  @P1 BRA `(.L_x_1) ;  /* 0x0000000000481947 */ /* 0x000fea0003800000 */
[C---:B------:R-:W-:Y:S01]  /*02c0*/  IMAD.IADD R10, R6.reuse, 0x1, R17 ;  /* 0x00000001060a7824 */ /* 0x040fe200078e0211 */
[----:B------:R-:W-:Y:S01]  /*02d0*/  ISETP.GE.U32.AND P1, PT, R6, R5, PT ;  /* 0x000000050600720c */ /* 0x000fe20003f26070 */
[----:B------:R-:W-:-:S03]  /*02e0*/  IMAD.MOV.U32 R12, RZ, RZ, RZ ;  /* 0x000000ffff0c7224 */ /* 0x000fc600078e00ff */
[----:B------:R-:W-:-:S09]  /*02f0*/  ISETP.GE.AND P2, PT, R10, R13, PT ;  /* 0x0000000d0a00720c */ /* 0x000fd20003f46270 */
[----:B------:R-:W-:Y:S01]  /*0300*/  @P1 R2UR UR4, R14 ;  /* 0x000000000e0412ca */ /* 0x000fe200000e0000 */
[----:B0-----:R-:W-:Y:S01]  /*0310*/  @P1 IMAD.IADD R11, R6, 0x1, -R5 ;  /* 0x00000001060b1824 */ /* 0x001fe200078e0a05 */
[----:B------:R-:W-:Y:S01]  /*0320*/  @P1 R2UR UR5, R15 ;  /* 0x000000000f0512ca */ /* 0x000fe200000e0000 */
[----:B------:R-:W-:Y:S01]  /*0330*/  IMAD.MOV.U32 R6, RZ, RZ, RZ ;  /* 0x000000ffff067224 */ /* 0x000fe200078e00ff */
[----:B------:R-:W-:Y:S01]  /*0340*/  @!P2 R2UR UR6, R14 ;  /* 0x000000000e06a2ca */ /* 0x000fe200000e0000 */
[----:B------:R-:W-:Y:S01]  /*0350*/  @P1 IMAD.WIDE.U32 R8, R11, 0x4, R8 ;  /* 0x000000040b081825 */ /* 0x000fe200078e0008 */
[----:B------:R-:W-:-:S03]  /*0360*/  @!P2 R2UR UR7, R15 ;  /* 0x000000000f07a2ca */ /* 0x000fc600000e0000 */
[----:B------:R-:W-:-:S06]  /*0370*/  @!P2 IMAD.WIDE R10, R17, 0x4, R2 ;  /* 0x00000004110aa825 */ /* 0x000fcc00078e0202 */
[----:B------:R-:W2:Y:S04]  /*0380*/  @P1 LDG.E R6, desc[UR4][R8.64] ;  /* 0x0000000408061981 */ /* 0x000ea8000c1e1900 */
[----:B------:R-:W3:Y:S01]  /*0390*/  @!P2 LDG.E R12, desc[UR6][R10.64] ;  /* 0x000000060a0ca981 */ /* 0x000ee2000c1e1900 */
[----:B------:R-:W-:Y:S02]  /*03a0*/  IMAD R13, R16, 0x4, R7 ;  /* 0x00000004100d7824 */ /* 0x000fe400078e0207 */
[----:B------:R-:W-:-:S03]  /*03b0*/  IMAD R17, R17, 0x4, R4 ;  /* 0x0000000411117824 */ /* 0x000fc600078e0204 */
[----:B--2---:R1:W-:Y:S04]  /*03c0*/  STS [R13], R6 ;  /* 0x000000060d007388 */ /* 0x0043e80000000800 */
[----:B---3--:R1:W-:Y:S02]  /*03d0*/  STS [R17], R12 ;  /* 0x0000000c11007388 */ /* 0x0083e40000000800 */
.L_x_1:
[----:B------:R-:W-:Y:S05]  /*03e0*/  WARPSYNC.ALL ;  /* 0x0000000000007948 */ /* 0x000fea0003800000 */
[----:B------:R-:W-:Y:S06]  /*03f0*/  BAR.SYNC.DEFER_BLOCKING 0x0 ;  /* 0x0000000000007b1d */ /* 0x000fec0000010000 */
[----:B------:R-:W-:Y:S05]  /*0400*/  @!P0 EXIT ;  /* 0x000000000000894d */ /* 0x000fea0003800000 */
[----:B------:R-:W-:Y:S02]  /*0410*/  R2UR UR4, R14 ;  /* 0x000000000e0472ca */ /* 0x000fe400000e0000 */
[----:B------:R-:W-:Y:S02]  /*0420*/  R2UR UR5, R15 ;  /* 0x000000000f0572ca */ /* 0x000fe400000e0000 */
[C---:B------:R-:W-:Y:S01]  /*0430*/  ISETP.GE.U32.AND P0, PT, R5.reuse, 0x8, PT ;  /* 0x000000080500780c */ /* 0x040fe20003f06070 */
[----:B------:R-:W-:Y:S01]  /*0440*/  IMAD.MOV.U32 R9, RZ, RZ, 0x1 ;  /* 0x00000001ff097424 */ /* 0x000fe200078e00ff */
[----:B-1----:R-:W-:-:S09]  /*0450*/  LOP3.LUT R6, R5, 0x7, RZ, 0xc0, !PT ;  /* 0x0000000705067812 */ /* 0x002fd200078ec0ff */
[----:B------:R1:W5:Y:S02]  /*0460*/  LDG.E R25, desc[UR4][R2.64] ;  /* 0x0000000402197981 */ /* 0x000364000c1e1900 */
[----:B------:R-:W-:Y:S05]  /*0470*/  @!P0 BRA `(.L_x_2) ;  /* 0x0000000000908947 */ /* 0x000fea0003800000 */
[----:B0-----:R-:W-:Y:S01]  /*0480*/  LOP3.LUT R11, R5, 0x7ffffff8, RZ, 0xc0, !PT ;  /* 0x7ffffff8050b7812 */ /* 0x001fe200078ec0ff */
[C---:B------:R-:W-:Y:S02]  /*0490*/  VIADD R9, R4.reuse, 0xfffffff0 ;  /* 0xfffffff004097836 */ /* 0x040fe40000000000 */
[----:B------:R-:W-:Y:S02]  /*04a0*/  VIADD R8, R4, 0x10 ;  /* 0x0000001004087836 */ /* 0x000fe40000000000 */
[----:B------:R-:W-:Y:S02]  /*04b0*/  IMAD.MOV.U32 R10, RZ, RZ, RZ ;  /* 0x000000ffff0a7224 */ /* 0x000fe400078e00ff */
[----:B------:R-:W-:-:S07]  /*04c0*/  IMAD.MOV R11, RZ, RZ, -R11 ;  /* 0x000000ffff0b7224 */ /* 0x000fce00078e0a0b */
.L_x_3:
[----:B------:R-:W-:Y:S01]  /*04d0*/  LDS R20, [R8+-0xc] ;  /* 0xfffff40008147984 */ /* 0x000fe20000000800 */
[----:B------:R-:W-:Y:S02]  /*04e0*/  VIADD R11, R11, 0x8 ;  /* 0x000000080b0b7836 */ /* 0x000fe40000000000 */
[----:B------:R-:W-:Y:S01]  /*04f0*/  VIADD R10, R10, 0x8 ;  /* 0x000000080a0a7836 */ /* 0x000fe20000000000 */
[----:B------:R-:W0:Y:S02]  /*0500*/  LDS R21, [R9+0xc] ;  /* 0x00000c0009157984 */ /* 0x000e240000000800 */
[----:B------:R-:W-:Y:S02]  /*0510*/  ISETP.NE.AND P0, PT, R11, RZ, PT ;  /* 0x000000ff0b00720c */ /* 0x000fe40003f05270 */
[----:B------:R-:W-:Y:S04]  /*0520*/  LDS R24, [R8+-0x8] ;  /* 0xfffff80008187984 */ /* 0x000fe80000000800 */
[----:B------:R-:W2:Y:S04]  /*0530*/  LDS R26, [R9+0x8] ;  /* 0x00000800091a7984 */ /* 0x000ea80000000800 */
[----:B------:R-:W-:Y:S04]  /*0540*/  LDS R12, [R8+-0x4] ;  /* 0xfffffc00080c7984 */ /* 0x000fe80000000800 */
[----:B------:R-:W3:Y:S04]  /*0550*/  LDS R13, [R9+0x4] ;  /* 0x00000400090d7984 */ /* 0x000ee80000000800 */
[----:B------:R-:W-:Y:S04]  /*0560*/  LDS R16, [R8] ;  /* 0x0000000008107984 */ /* 0x000fe80000000800 */
[----:B------:R-:W4:Y:S04]  /*0570*/  LDS R17, [R9] ;  /* 0x0000000009117984 */ /* 0x000f280000000800 */
[----:B------:R-:W-:Y:S04]  /*0580*/  LDS R18, [R8+0x4] ;  /* 0x0000040008127984 */ /* 0x000fe80000000800 */
[----:B------:R-:W1:Y:S04]  /*0590*/  LDS R19, [R9+-0x4] ;  /* 0xfffffc0009137984 */ /* 0x000e680000000800 */
[----:B------:R-:W-:Y:S04]  /*05a0*/  LDS R22, [R8+0x8] ;  /* 0x0000080008167984 */ /* 0x000fe80000000800 */
[----:B------:R-:W1:Y:S01]  /*05b0*/  LDS R23, [R9+-0x8] ;  /* 0xfffff80009177984 */ /* 0x000e620000000800 */
[----:B0----5:R-:W-:-:S03]  /*05c0*/  IADD3 R25, PT, PT, R25, R21, R20 ;  /* 0x0000001519197210 */ /* 0x021fc60007ffe014 */
[----:B------:R-:W-:Y:S04]  /*05d0*/  LDS R20, [R8+0xc] ;  /* 0x00000c0008147984 */ /* 0x000fe80000000800 */
[----:B------:R-:W0:Y:S01]  /*05e0*/  LDS R21, [R9+-0xc] ;  /* 0xfffff40009157984 */ /* 0x000e220000000800 */
[----:B--2---:R-:W-:-:S03]  /*05f0*/  IADD3 R26, PT, PT, R25, R26, R24 ;  /* 0x0000001a191a7210 */ /* 0x004fc60007ffe018 */
[----:B------:R2:W-:Y:S04]  /*0600*/  LDS R24, [R8+0x10] ;  /* 0x0000100008187984 */ /* 0x0005e80000000800 */
[----:B------:R4:W0:Y:S01]  /*0610*/  LDS R25, [R9+-0x10] ;  /* 0xfffff00009197984 */ /* 0x0008220000000800 */
[----:B---3--:R-:W-:Y:S01]  /*0620*/  IADD3 R12, PT, PT, R26, R13, R12 ;  /* 0x0000000d1a0c7210 */ /* 0x008fe20007ffe00c */
[----:B--2---:R-:W-:-:S03]  /*0630*/  VIADD R8, R8, 0x20 ;  /* 0x0000002008087836 */ /* 0x004fc60000000000 */
[----:B----4-:R-:W-:Y:S01]  /*0640*/  IADD3 R12, PT, PT, R12, R17, R16 ;  /* 0x000000110c0c7210 */ /* 0x010fe20007ffe010 */
[----:B------:R-:W-:-:S03]  /*0650*/  VIADD R9, R9, 0xffffffe0 ;  /* 0xffffffe009097836 */ /* 0x000fc60000000000 */
[----:B-1----:R-:W-:-:S04]  /*0660*/  IADD3 R12, PT, PT, R12, R19, R18 ;  /* 0x000000130c0c7210 */ /* 0x002fc80007ffe012 */
[----:B------:R-:W-:-:S04]  /*0670*/  IADD3 R12, PT, PT, R12, R23, R22 ;  /* 0x000000170c0c7210 */ /* 0x000fc80007ffe016 */
[----:B0-----:R-:W-:-:S04]  /*0680*/  IADD3 R12, PT, PT, R12, R21, R20 ;  /* 0x000000150c0c7210 */ /* 0x001fc80007ffe014 */
[----:B------:R-:W-:Y:S01]  /*0690*/  IADD3 R25, PT, PT, R12, R25, R24 ;  /* 0x000000190c197210 */ /* 0x000fe20007ffe018 */
[----:B------:R-:W-:Y:S06]  /*06a0*/  @P0 BRA `(.L_x_3) ;  /* 0xfffffffc00880947 */ /* 0x000fec000383ffff */
[----:B------:R-:W-:-:S07]  /*06b0*/  VIADD R9, R10, 0x1 ;  /* 0x000000010a097836 */ /* 0x000fce0000000000 */
.L_x_2:
[----:B------:R-:W-:-:S13]  /*06c0*/  ISETP.NE.AND P0, PT, R6, RZ, PT ;  /* 0x000000ff0600720c */ /* 0x000fda0003f05270 */
[----:B------:R-:W-:Y:S05]  /*06d0*/  @!P0 BRA `(.L_x_4) ;  /* 0x0000000000a48947 */ /* 0x000fea0003800000 */
[----:B------:R-:W-:Y:S02]  /*06e0*/  ISETP.GE.U32.AND P0, PT, R6, 0x4, PT ;  /* 0x000000040600780c */ /* 0x000fe40003f06070 */
[----:B------:R-:W-:-:S04]  /*06f0*/  LOP3.LUT R20, R5, 0x3, RZ, 0xc0, !PT ;  /* 0x0000000305147812 */ /* 0x000fc800078ec0ff */
[----:B------:R-:W-:-:S07]  /*0700*/  ISETP.NE.AND P1, PT, R20, RZ, PT ;  /* 0x000000ff1400720c */ /* 0x000fce0003f25270 */
[----:B------:R-:W-:Y:S06]  /*0710*/  @!P0 BRA `(.L_x_5) ;  /* 0x0000000000408947 */ /* 0x000fec0003800000 */
[----:B------:R-:W-:Y:S02]  /*0720*/  IMAD.IADD R8, R0, 0x1, -R9 ;  /* 0x0000000100087824 */ /* 0x000fe400078e0a09 */
[C---:B------:R-:W-:Y:S02]  /*0730*/  IMAD R6, R9.reuse, 0x4, R4 ;  /* 0x0000000409067824 */ /* 0x040fe400078e0204 */
[----:B------:R-:W-:Y:S02]  /*0740*/  IMAD R10, R8, 0x4, R7 ;  /* 0x00000004080a7824 */ /* 0x000fe400078e0207 */
[----:B------:R-:W-:Y:S01]  /*0750*/  VIADD R9, R9, 0x4 ;  /* 0x0000000409097836 */ /* 0x000fe20000000000 */
[----:B------:R-:W-:Y:S04]  /*0760*/  LDS R8, [R6] ;  /* 0x0000000006087984 */ /* 0x000fe80000000800 */
[----:B0-----:R-:W0:Y:S04]  /*0770*/  LDS R11, [R10] ;  /* 0x000000000a0b7984 */ /* 0x001e280000000800 */
[----:B------:R-:W-:Y:S04]  /*0780*/  LDS R13, [R6+0x4] ;  /* 0x00000400060d7984 */ /* 0x000fe80000000800 */
[----:B------:R-:W2:Y:S04]  /*0790*/  LDS R12, [R10+-0x4] ;  /* 0xfffffc000a0c7984 */ /* 0x000ea80000000800 */
[----:B------:R-:W-:Y:S04]  /*07a0*/  LDS R17, [R6+0x8] ;  /* 0x0000080006117984 */ /* 0x000fe80000000800 */
[----:B------:R-:W3:Y:S04]  /*07b0*/  LDS R16, [R10+-0x8] ;  /* 0xfffff8000a107984 */ /* 0x000ee80000000800 */
[----:B------:R-:W-:Y:S04]  /*07c0*/  LDS R19, [R6+0xc] ;  /* 0x00000c0006137984 */ /* 0x000fe80000000800 */
[----:B------:R-:W4:Y:S01]  /*07d0*/  LDS R18, [R10+-0xc] ;  /* 0xfffff4000a127984 */ /* 0x000f220000000800 */
[----:B0----5:R-:W-:-:S04]  /*07e0*/  IADD3 R8, PT, PT, R25, R11, R8 ;  /* 0x0000000b19087210 */ /* 0x021fc80007ffe008 */
[----:B--2---:R-:W-:-:S04]  /*07f0*/  IADD3 R8, PT, PT, R8, R12, R13 ;  /* 0x0000000c08087210 */ /* 0x004fc80007ffe00d */
[----:B---3--:R-:W-:-:S04]  /*0800*/  IADD3 R8, PT, PT, R8, R16, R17 ;  /* 0x0000001008087210 */ /* 0x008fc80007ffe011 */
[----:B----4-:R-:W-:-:S07]  /*0810*/  IADD3 R25, PT, PT, R8, R18, R19 ;  /* 0x0000001208197210 */ /* 0x010fce0007ffe013 */
.L_x_5:
[----:B------:R-:W-:Y:S05]  /*0820*/  @!P1 BRA `(.L_x_4) ;  /* 0x0000000000509947 */ /* 0x000fea0003800000 */
[----:B------:R-:W-:Y:S02]  /*0830*/  ISETP.NE.AND P0, PT, R20, 0x1, PT ;  /* 0x000000011400780c */ /* 0x000fe40003f05270 */
[----:B------:R-:W-:-:S04]  /*0840*/  LOP3.LUT R5, R5, 0x1, RZ, 0xc0, !PT ;  /* 0x0000000105057812 */ /* 0x000fc800078ec0ff */
[----:B------:R-:W-:-:S07]  /*0850*/  ISETP.NE.U32.AND P1, PT, R5, 0x1, PT ;  /* 0x000000010500780c */ /* 0x000fce0003f25070 */
[----:B------:R-:W-:Y:S06]  /*0860*/  @!P0 BRA `(.L_x_6) ;  /* 0x0000000000288947 */ /* 0x000fec0003800000 */
[----:B------:R-:W-:Y:S02]  /*0870*/  IMAD.IADD R6, R0, 0x1, -R9 ;  /* 0x0000000100067824 */ /* 0x000fe400078e0a09 */
[C---:B------:R-:W-:Y:S02]  /*0880*/  IMAD R5, R9.reuse, 0x4, R4 ;  /* 0x0000000409057824 */ /* 0x040fe400078e0204 */
[----:B------:R-:W-:Y:S02]  /*0890*/  IMAD R8, R6, 0x4, R7 ;  /* 0x0000000406087824 */ /* 0x000fe400078e0207 */
[----:B------:R-:W-:Y:S01]  /*08a0*/  VIADD R9, R9, 0x2 ;  /* 0x0000000209097836 */ /* 0x000fe20000000000 */
[----:B------:R-:W-:Y:S04]  /*08b0*/  LDS R6, [R5] ;  /* 0x0000000005067984 */ /* 0x000fe80000000800 */
[----:B------:R-:W2:Y:S04]  /*08c0*/  LDS R10, [R8] ;  /* 0x00000000080a7984 */ /* 0x000ea80000000800 */
[----:B0-----:R-:W-:Y:S04]  /*08d0*/  LDS R11, [R5+0x4] ;  /* 0x00000400050b7984 */ /* 0x001fe80000000800 */
[----:B------:R-:W0:Y:S01]  /*08e0*/  LDS R12, [R8+-0x4] ;  /* 0xfffffc00080c7984 */ /* 0x000e220000000800 */
[----:B--2--5:R-:W-:-:S04]  /*08f0*/  IADD3 R6, PT, PT, R25, R10, R6 ;  /* 0x0000000a19067210 */ /* 0x024fc80007ffe006 */
[----:B0-----:R-:W-:-:S07]  /*0900*/  IADD3 R25, PT, PT, R6, R12, R11 ;  /* 0x0000000c06197210 */ /* 0x001fce0007ffe00b */
.L_x_6:
[----:B------:R-:W-:Y:S02]  /*0910*/  @!P1 IMAD.IADD R0, R0, 0x1, -R9 ;  /* 0x0000000100009824 */ /* 0x000fe400078e0a09 */
[----:B0-----:R-:W-:Y:S02]  /*0920*/  @!P1 IMAD R4, R9, 0x4, R4 ;  /* 0x0000000409049824 */ /* 0x001fe400078e0204 */
[----:B------:R-:W-:-:S04]  /*0930*/  @!P1 IMAD R0, R0, 0x4, R7 ;  /* 0x0000000400009824 */ /* 0x000fc800078e0207 */
[----:B------:R-:W-:Y:S04]  /*0940*/  @!P1 LDS R4, [R4] ;  /* 0x0000000004049984 */ /* 0x000fe80000000800 */
[----:B------:R-:W0:Y:S02]  /*0950*/  @!P1 LDS R0, [R0] ;  /* 0x0000000000009984 */ /* 0x000e240000000800 */
[----:B0----5:R-:W-:-:S07]  /*0960*/  @!P1 IADD3 R25, PT, PT, R25, R0, R4 ;  /* 0x0000000019199210 */ /* 0x021fce0007ffe004 */
.L_x_4:
[----:B------:R-:W-:Y:S02]  /*0970*/  R2UR UR4, R14 ;  /* 0x000000000e0472ca */ /* 0x000fe400000e0000 */
[----:B------:R-:W-:-:S13]  /*0980*/  R2UR UR5, R15 ;  /* 0x000000000f0572ca */ /* 0x000fda00000e0000 */
[----:B-----5:R-:W-:Y:S01]  /*0990*/  STG.E desc[UR4][R2.64], R25 ;  /* 0x0000001902007986 */ /* 0x020fe2000c101904 */
[----:B------:R-:W-:Y:S05]  /*09a0*/  EXIT ;  /* 0x000000000000794d */ /* 0x000fea0003800000 */
.L_x_7:
[----:B------:R-:W-:-:S00]  /*09b0*/  BRA `(.L_x_7) ;  /* 0xfffffffc00fc7947 */ /* 0x000fc0000383ffff */
[----:B------:R-:W-:-:S00]  /*09c0*/  NOP ;  /* 0x0000000000007918 */ /* 0x000fc00000000000 */
        /* <DEDUP_REMOVED lines=11> */
.L_x_8:


//--------------------- .nv.global.init           --------------------------
	.section	.nv.global.init,"aw",@progbits
.nv.global.init:
	.type		$str$1,@object
	.size		$str$1,(__unnamed_1 - $str$1)
$str$1:
        /*0000*/ 	.byte	0x2f, 0x74, 0x6d, 0x70, 0x2f, 0x73, 0x61, 0x73, 0x73, 0x5f, 0x63, 0x75, 0x5f, 0x74, 0x68, 0x67
        /*0010*/ 	.byte	0x6a, 0x5f, 0x79, 0x39, 0x6f, 0x2f, 0x6b, 0x2e, 0x63, 0x75, 0x00
	.type		__unnamed_1,@object
	.size		__unnamed_1,($str - __unnamed_1)
__unnamed_1:
        /*001b*/ 	.byte	0x76, 0x6f, 0x69, 0x64, 0x20, 0x73, 0x74, 0x61, 0x6e, 0x53, 0x75, 0x6d, 0x28, 0x69, 0x6e, 0x74
        /*002b*/ 	.byte	0x2c, 0x20, 0x69, 0x6e, 0x74, 0x20, 0x2a, 0x2c, 0x20, 0x69, 0x6e, 0x74, 0x29, 0x00
	.type		$str,@object
	.size		$str,(.L_1 - $str)
$str:
        /*0039*/ 	.byte	0x4d, 0x41, 0x58, 0x5f, 0x41, 0x52, 0x52, 0x41, 0x59, 0x5f, 0x53, 0x49, 0x5a, 0x45, 0x20, 0x3e
        /*0049*/ 	.byte	0x3d, 0x20, 0x62, 0x6c, 0x6f, 0x63, 0x6b, 0x5f, 0x73, 0x69, 0x7a, 0x65, 0x20, 0x2b, 0x20, 0x32
        /*0059*/ 	.byte	0x2a, 0x52, 0x00
.L_1:


//--------------------- .nv.shared._Z7stanSumiPii --------------------------
	.section	.nv.shared._Z7stanSumiPii,"aw",@nobits
	.sectionflags	@""
	.align	4
.nv.shared._Z7stanSumiPii:
	.zero		2088


//--------------------- .nv.shared.reserved.0     --------------------------
	.section	.nv.shared.reserved.0,"aw",@nobits
	.weak		__nv_reservedSMEM_offset_0_alias
	.size		__nv_reservedSMEM_offset_0_alias, 0, 64
	.other		__nv_reservedSMEM_offset_0_alias,@"STO_CUDA_RESERVED_SHARED STV_DEFAULT"
__nv_reservedSMEM_offset_0_alias:
	.zero		0
	.zero		64


//--------------------- .nv.constant0._Z7stanSumiPii --------------------------
	.section	.nv.constant0._Z7stanSumiPii,"a",@progbits
	.sectionflags	@""
	.align	4
.nv.constant0._Z7stanSumiPii:
	.zero		916


//--------------------- SYMBOLS --------------------------

	.type		.nv.reservedSmem.offset0,@object
	.size		.nv.reservedSmem.offset0,0x4
	.type		.nv.reservedSmem.cap,@object
	.size		.nv.reservedSmem.cap,0x4
	.type		__assertfail,@function
